//
// Generated by NVIDIA NVVM Compiler
//
// Compiler Build ID: CL-36424714
// Cuda compilation tools, release 13.0, V13.0.88
// Based on NVVM 20.0.0
//

.version 9.0
.target sm_100
.address_size 64

	// .globl	_Z31access_from_min_into_max_kernelPiS_

.visible .entry _Z31access_from_min_into_max_kernelPiS_(
	.param .u64 .ptr .align 1 _Z31access_from_min_into_max_kernelPiS__param_0,
	.param .u64 .ptr .align 1 _Z31access_from_min_into_max_kernelPiS__param_1
)
{


	ret;

}
	// .globl	_Z31access_from_max_into_min_kernelPiS_
.visible .entry _Z31access_from_max_into_min_kernelPiS_(
	.param .u64 .ptr .align 1 _Z31access_from_max_into_min_kernelPiS__param_0,
	.param .u64 .ptr .align 1 _Z31access_from_max_into_min_kernelPiS__param_1
)
{


	ret;

}


// ===== COMPILED SASS (sm_100) =====

	.target	sm_100

	.elftype	@"ET_EXEC"


//--------------------- .note.nv.tkinfo           --------------------------
	.section	.note.nv.tkinfo,"",@"SHT_NOTE"
	.sectionflags	@"SHF_NOTE_NV_TKINFO"
	.tkinfo
        /*0018*/ 	.word	0x00000002
        /*0030*/ 	.string	""
        /*0030*/ 	.string	"ptxas"
        /*0030*/ 	.string	"Cuda compilation tools, release 13.0, V13.0.88"
        /*0030*/ 	.string	"Build cuda_13.0.r13.0/compiler.36424714_0"
        /*0030*/ 	.string	"-arch sm_100 -m 64 "



//--------------------- .note.nv.cuinfo           --------------------------
	.section	.note.nv.cuinfo,"",@"SHT_NOTE"
	.sectionflags	@"SHF_NOTE_NV_CUINFO"
        /*0018*/ 	.short	0x0002
        /*001a*/ 	.short	0x0064
        /*001c*/ 	.short	0x0082
	.zero		2


//--------------------- .nv.info                  --------------------------
	.section	.nv.info,"",@"SHT_CUDA_INFO"
	.align	4


	//----- nvinfo : EIATTR_REGCOUNT
	.align		4
        /*0000*/ 	.byte	0x04, 0x2f
        /*0002*/ 	.short	(.L_1 - .L_0)
	.align		4
.L_0:
        /*0004*/ 	.word	index@(_Z31access_from_min_into_max_kernelPiS_)
        /*0008*/ 	.word	0x00000004


	//----- nvinfo : EIATTR_FRAME_SIZE
	.align		4
.L_1:
        /*000c*/ 	.byte	0x04, 0x11
        /*000e*/ 	.short	(.L_3 - .L_2)
	.align		4
.L_2:
        /*0010*/ 	.word	index@(_Z31access_from_min_into_max_kernelPiS_)
        /*0014*/ 	.word	0x00000000


	//----- nvinfo : EIATTR_REGCOUNT
	.align		4
.L_3:
        /*0018*/ 	.byte	0x04, 0x2f
        /*001a*/ 	.short	(.L_5 - .L_4)
	.align		4
.L_4:
        /*001c*/ 	.word	index@(_Z31access_from_max_into_min_kernelPiS_)
        /*0020*/ 	.word	0x00000004


	//----- nvinfo : EIATTR_FRAME_SIZE
	.align		4
.L_5:
        /*0024*/ 	.byte	0x04, 0x11
        /*0026*/ 	.short	(.L_7 - .L_6)
	.align		4
.L_6:
        /*0028*/ 	.word	index@(_Z31access_from_max_into_min_kernelPiS_)
        /*002c*/ 	.word	0x00000000


	//----- nvinfo : EIATTR_MIN_STACK_SIZE
	.align		4
.L_7:
        /*0030*/ 	.byte	0x04, 0x12
        /*0032*/ 	.short	(.L_9 - .L_8)
	.align		4
.L_8:
        /*0034*/ 	.word	index@(_Z31access_from_max_into_min_kernelPiS_)
        /*0038*/ 	.word	0x00000000


	//----- nvinfo : EIATTR_MIN_STACK_SIZE
	.align		4
.L_9:
        /*003c*/ 	.byte	0x04, 0x12
        /*003e*/ 	.short	(.L_11 - .L_10)
	.align		4
.L_10:
        /*0040*/ 	.word	index@(_Z31access_from_min_into_max_kernelPiS_)
        /*0044*/ 	.word	0x00000000
.L_11:


//--------------------- .nv.compat                --------------------------
	.section	.nv.compat,"",@"SHT_CUDA_COMPAT_INFO"
	.align	4
        /*0000*/ 	.byte	0x02, 0x09, 0x00, 0x00, 0x02, 0x02, 0x01, 0x00, 0x02, 0x05, 0x05, 0x00, 0x03, 0x07, 0x01, 0x01
        /*0010*/ 	.byte	0x02, 0x03, 0x00, 0x00, 0x02, 0x06, 0x01, 0x00, 0x04, 0x0b, 0x08, 0x00, 0x09, 0x00, 0x00, 0x00
        /*0020*/ 	.byte	0x00, 0x00, 0x00, 0x00


//--------------------- .nv.info._Z31access_from_max_into_min_kernelPiS_ --------------------------
	.section	.nv.info._Z31access_from_max_into_min_kernelPiS_,"",@"SHT_CUDA_INFO"
	.sectionflags	@""
	.align	4


	//----- nvinfo : EIATTR_CUDA_API_VERSION
	.align		4
        /*0000*/ 	.byte	0x04, 0x37
        /*0002*/ 	.short	(.L_13 - .L_12)
.L_12:
        /*0004*/ 	.word	0x00000082


	//----- nvinfo : EIATTR_KPARAM_INFO
	.align		4
.L_13:
        /*0008*/ 	.byte	0x04, 0x17
        /*000a*/ 	.short	(.L_15 - .L_14)
.L_14:
        /*000c*/ 	.word	0x00000000
        /*0010*/ 	.short	0x0001
        /*0012*/ 	.short	0x0008
        /*0014*/ 	.byte	0x00, 0xf5, 0x21, 0x00


	//----- nvinfo : EIATTR_KPARAM_INFO
	.align		4
.L_15:
        /*0018*/ 	.byte	0x04, 0x17
        /*001a*/ 	.short	(.L_17 - .L_16)
.L_16:
        /*001c*/ 	.word	0x00000000
        /*0020*/ 	.short	0x0000
        /*0022*/ 	.short	0x0000
        /*0024*/ 	.byte	0x00, 0xf5, 0x21, 0x00


	//----- nvinfo : EIATTR_SPARSE_MMA_MASK
	.align		4
.L_17:
        /*0028*/ 	.byte	0x03, 0x50
        /*002a*/ 	.short	0x0000


	//----- nvinfo : EIATTR_MAXREG_COUNT
	.align		4
        /*002c*/ 	.byte	0x03, 0x1b
        /*002e*/ 	.short	0x00ff


	//----- nvinfo : EIATTR_MERCURY_ISA_VERSION
	.align		4
        /*0030*/ 	.byte	0x03, 0x5f
        /*0032*/ 	.short	0x0101


	//----- nvinfo : EIATTR_VRC_CTA_INIT_COUNT
	.align		4
        /*0034*/ 	.byte	0x02, 0x4a
	.zero		1
	.zero		1


	//----- nvinfo : EIATTR_EXIT_INSTR_OFFSETS
	.align		4
        /*0038*/ 	.byte	0x04, 0x1c
        /*003a*/ 	.short	(.L_19 - .L_18)


	//   ....[0]....
.L_18:
        /*003c*/ 	.word	0x00000010


	//----- nvinfo : EIATTR_CBANK_PARAM_SIZE
	.align		4
.L_19:
        /*0040*/ 	.byte	0x03, 0x19
        /*0042*/ 	.short	0x0010


	//----- nvinfo : EIATTR_PARAM_CBANK
	.align		4
        /*0044*/ 	.byte	0x04, 0x0a
        /*0046*/ 	.short	(.L_21 - .L_20)
	.align		4
.L_20:
        /*0048*/ 	.word	index@(.nv.constant0._Z31access_from_max_into_min_kernelPiS_)
        /*004c*/ 	.short	0x0380
        /*004e*/ 	.short	0x0010


	//----- nvinfo : EIATTR_SW_WAR
	.align		4
.L_21:
        /*0050*/ 	.byte	0x04, 0x36
        /*0052*/ 	.short	(.L_23 - .L_22)
.L_22:
        /*0054*/ 	.word	0x00000008
.L_23:


//--------------------- .nv.info._Z31access_from_min_into_max_kernelPiS_ --------------------------
	.section	.nv.info._Z31access_from_min_into_max_kernelPiS_,"",@"SHT_CUDA_INFO"
	.sectionflags	@""
	.align	4


	//----- nvinfo : EIATTR_CUDA_API_VERSION
	.align		4
        /*0000*/ 	.byte	0x04, 0x37
        /*0002*/ 	.short	(.L_25 - .L_24)
.L_24:
        /*0004*/ 	.word	0x00000082


	//----- nvinfo : EIATTR_KPARAM_INFO
	.align		4
.L_25:
        /*0008*/ 	.byte	0x04, 0x17
        /*000a*/ 	.short	(.L_27 - .L_26)
.L_26:
        /*000c*/ 	.word	0x00000000
        /*0010*/ 	.short	0x0001
        /*0012*/ 	.short	0x0008
        /*0014*/ 	.byte	0x00, 0xf5, 0x21, 0x00


	//----- nvinfo : EIATTR_KPARAM_INFO
	.align		4
.L_27:
        /*0018*/ 	.byte	0x04, 0x17
        /*001a*/ 	.short	(.L_29 - .L_28)
.L_28:
        /*001c*/ 	.word	0x00000000
        /*0020*/ 	.short	0x0000
        /*0022*/ 	.short	0x0000
        /*0024*/ 	.byte	0x00, 0xf5, 0x21, 0x00


	//----- nvinfo : EIATTR_SPARSE_MMA_MASK
	.align		4
.L_29:
        /*0028*/ 	.byte	0x03, 0x50
        /*002a*/ 	.short	0x0000


	//----- nvinfo : EIATTR_MAXREG_COUNT
	.align		4
        /*002c*/ 	.byte	0x03, 0x1b
        /*002e*/ 	.short	0x00ff


	//----- nvinfo : EIATTR_MERCURY_ISA_VERSION
	.align		4
        /*0030*/ 	.byte	0x03, 0x5f
        /*0032*/ 	.short	0x0101


	//----- nvinfo : EIATTR_VRC_CTA_INIT_COUNT
	.align		4
        /*0034*/ 	.byte	0x02, 0x4a
	.zero		1
	.zero		1


	//----- nvinfo : EIATTR_EXIT_INSTR_OFFSETS
	.align		4
        /*0038*/ 	.byte	0x04, 0x1c
        /*003a*/ 	.short	(.L_31 - .L_30)


	//   ....[0]....
.L_30:
        /*003c*/ 	.word	0x00000010


	//----- nvinfo : EIATTR_CBANK_PARAM_SIZE
	.align		4
.L_31:
        /*0040*/ 	.byte	0x03, 0x19
        /*0042*/ 	.short	0x0010


	//----- nvinfo : EIATTR_PARAM_CBANK
	.align		4
        /*0044*/ 	.byte	0x04, 0x0a
        /*0046*/ 	.short	(.L_33 - .L_32)
	.align		4
.L_32:
        /*0048*/ 	.word	index@(.nv.constant0._Z31access_from_min_into_max_kernelPiS_)
        /*004c*/ 	.short	0x0380
        /*004e*/ 	.short	0x0010


	//----- nvinfo : EIATTR_SW_WAR
	.align		4
.L_33:
        /*0050*/ 	.byte	0x04, 0x36
        /*0052*/ 	.short	(.L_35 - .L_34)
.L_34:
        /*0054*/ 	.word	0x00000008
.L_35:


//--------------------- .nv.callgraph             --------------------------
	.section	.nv.callgraph,"",@"SHT_CUDA_CALLGRAPH"
	.align	4
	.sectionentsize	8
	.align		4
        /*0000*/ 	.word	0x00000000
	.align		4
        /*0004*/ 	.word	0xffffffff
	.align		4
        /*0008*/ 	.word	0x00000000
	.align		4
        /*000c*/ 	.word	0xfffffffe
	.align		4
        /*0010*/ 	.word	0x00000000
	.align		4
        /*0014*/ 	.word	0xfffffffd
	.align		4
        /*0018*/ 	.word	0x00000000
	.align		4
        /*001c*/ 	.word	0xfffffffc


//--------------------- .text._Z31access_from_max_into_min_kernelPiS_ --------------------------
	.section	.text._Z31access_from_max_into_min_kernelPiS_,"ax",@progbits
	.align	128
        .global         _Z31access_from_max_into_min_kernelPiS_
        .type           _Z31access_from_max_into_min_kernelPiS_,@function
        .size           _Z31access_from_max_into_min_kernelPiS_,(.L_x_2 - _Z31access_from_max_into_min_kernelPiS_)
        .other          _Z31access_from_max_into_min_kernelPiS_,@"STO_CUDA_ENTRY STV_DEFAULT"
_Z31access_from_max_into_min_kernelPiS_:
.text._Z31access_from_max_into_min_kernelPiS_:
[----:B------:R-:W-:Y:S01]  /*0000*/  LDC R1, c[0x0][0x37c] ;  /* 0x0000df00ff017b82 */ /* 0x000fe20000000800 */
[----:B------:R-:W-:Y:S05]  /*0010*/  EXIT ;  /* 0x000000000000794d */ /* 0x000fea0003800000 */
.L_x_0:
[----:B------:R-:W-:-:S00]  /*0020*/  BRA `(.L_x_0) ;  /* 0xfffffffc00fc7947 */ /* 0x000fc0000383ffff */
[----:B------:R-:W-:-:S00]  /*0030*/  NOP ;  /* 0x0000000000007918 */ /* 0x000fc00000000000 */
        /* <DEDUP_REMOVED lines=12> */
.L_x_2:


//--------------------- .text._Z31access_from_min_into_max_kernelPiS_ --------------------------
	.section	.text._Z31access_from_min_into_max_kernelPiS_,"ax",@progbits
	.align	128
        .global         _Z31access_from_min_into_max_kernelPiS_
        .type           _Z31access_from_min_into_max_kernelPiS_,@function
        .size           _Z31access_from_min_into_max_kernelPiS_,(.L_x_3 - _Z31access_from_min_into_max_kernelPiS_)
        .other          _Z31access_from_min_into_max_kernelPiS_,@"STO_CUDA_ENTRY STV_DEFAULT"
_Z31access_from_min_into_max_kernelPiS_:
.text._Z31access_from_min_into_max_kernelPiS_:
[----:B------:R-:W-:Y:S01]  /*0000*/  LDC R1, c[0x0][0x37c] ;  /* 0x0000df00ff017b82 */ /* 0x000fe20000000800 */
[----:B------:R-:W-:Y:S05]  /*0010*/  EXIT ;  /* 0x000000000000794d */ /* 0x000fea0003800000 */
.L_x_1:
        /* <DEDUP_REMOVED lines=14> */
.L_x_3:


//--------------------- .nv.shared.reserved.0     --------------------------
	.section	.nv.shared.reserved.0,"aw",@nobits
	.weak		__nv_reservedSMEM_offset_0_alias
	.size		__nv_reservedSMEM_offset_0_alias, 0, 64
	.other		__nv_reservedSMEM_offset_0_alias,@"STO_CUDA_RESERVED_SHARED STV_DEFAULT"
__nv_reservedSMEM_offset_0_alias:
	.zero		0
	.zero		64


//--------------------- .nv.constant0._Z31access_from_max_into_min_kernelPiS_ --------------------------
	.section	.nv.constant0._Z31access_from_max_into_min_kernelPiS_,"a",@progbits
	.sectionflags	@""
	.align	4
.nv.constant0._Z31access_from_max_into_min_kernelPiS_:
	.zero		912


//--------------------- .nv.constant0._Z31access_from_min_into_max_kernelPiS_ --------------------------
	.section	.nv.constant0._Z31access_from_min_into_max_kernelPiS_,"a",@progbits
	.sectionflags	@""
	.align	4
.nv.constant0._Z31access_from_min_into_max_kernelPiS_:
	.zero		912


//--------------------- SYMBOLS --------------------------

	.type		.nv.reservedSmem.offset0,@object
	.size		.nv.reservedSmem.offset0,0x4
